	.headerflags	@"EF_CUDA_TEXMODE_UNIFIED EF_CUDA_64BIT_ADDRESS EF_CUDA_ACCELERATORS EF_CUDA_SM90 EF_CUDA_VIRTUAL_SM(EF_CUDA_SM90)"
	.elftype	@"ET_EXEC"


//--------------------- .nv.info                  --------------------------
	.section	.nv.info,"",@"SHT_CUDA_INFO"
	.align	4


	//----- nvinfo : EIATTR_REGCOUNT
	.align		4
        /*0000*/ 	.byte	0x04, 0x2f
        /*0002*/ 	.short	(.L_3 - .L_2)
	.align		4
.L_2:
        /*0004*/ 	.word	index@(triton_poi_fused__native_batch_norm_legit_no_training_relu_53)
        /*0008*/ 	.word	0x00000016


	//----- nvinfo : EIATTR_MIN_STACK_SIZE
	.align		4
.L_3:
        /*000c*/ 	.byte	0x04, 0x12
        /*000e*/ 	.short	(.L_5 - .L_4)
	.align		4
.L_4:
        /*0010*/ 	.word	index@(triton_poi_fused__native_batch_norm_legit_no_training_relu_53)
        /*0014*/ 	.word	0x00000000


	//----- nvinfo : EIATTR_FRAME_SIZE
	.align		4
.L_5:
        /*0018*/ 	.byte	0x04, 0x11
        /*001a*/ 	.short	(.L_7 - .L_6)
	.align		4
.L_6:
        /*001c*/ 	.word	index@(triton_poi_fused__native_batch_norm_legit_no_training_relu_53)
        /*0020*/ 	.word	0x00000000


	//----- nvinfo : EIATTR_MIN_STACK_SIZE
	.align		4
.L_7:
        /*0024*/ 	.byte	0x04, 0x12
        /*0026*/ 	.short	(.L_9 - .L_8)
	.align		4
.L_8:
        /*0028*/ 	.word	index@(triton_poi_fused__native_batch_norm_legit_no_training_relu_53)
        /*002c*/ 	.word	0x00000000
.L_9:


//--------------------- .nv.info.triton_poi_fused__native_batch_norm_legit_no_training_relu_53 --------------------------
	.section	.nv.info.triton_poi_fused__native_batch_norm_legit_no_training_relu_53,"",@"SHT_CUDA_INFO"
	.sectionflags	@""
	.align	4


	//----- nvinfo : EIATTR_CUDA_API_VERSION
	.align		4
        /*0000*/ 	.byte	0x04, 0x37
        /*0002*/ 	.short	(.L_11 - .L_10)
.L_10:
        /*0004*/ 	.word	0x0000007c


	//----- nvinfo : EIATTR_KPARAM_INFO
	.align		4
.L_11:
        /*0008*/ 	.byte	0x04, 0x17
        /*000a*/ 	.short	(.L_13 - .L_12)
.L_12:
        /*000c*/ 	.word	0x00000000
        /*0010*/ 	.short	0x0006
        /*0012*/ 	.short	0x0030
        /*0014*/ 	.byte	0x00, 0xf0, 0x11, 0x00


	//----- nvinfo : EIATTR_KPARAM_INFO
	.align		4
.L_13:
        /*0018*/ 	.byte	0x04, 0x17
        /*001a*/ 	.short	(.L_15 - .L_14)
.L_14:
        /*001c*/ 	.word	0x00000000
        /*0020*/ 	.short	0x0005
        /*0022*/ 	.short	0x0028
        /*0024*/ 	.byte	0x00, 0xf4, 0x21, 0x00


	//----- nvinfo : EIATTR_KPARAM_INFO
	.align		4
.L_15:
        /*0028*/ 	.byte	0x04, 0x17
        /*002a*/ 	.short	(.L_17 - .L_16)
.L_16:
        /*002c*/ 	.word	0x00000000
        /*0030*/ 	.short	0x0004
        /*0032*/ 	.short	0x0020
        /*0034*/ 	.byte	0x00, 0xf4, 0x21, 0x00


	//----- nvinfo : EIATTR_KPARAM_INFO
	.align		4
.L_17:
        /*0038*/ 	.byte	0x04, 0x17
        /*003a*/ 	.short	(.L_19 - .L_18)
.L_18:
        /*003c*/ 	.word	0x00000000
        /*0040*/ 	.short	0x0003
        /*0042*/ 	.short	0x0018
        /*0044*/ 	.byte	0x00, 0xf4, 0x21, 0x00


	//----- nvinfo : EIATTR_KPARAM_INFO
	.align		4
.L_19:
        /*0048*/ 	.byte	0x04, 0x17
        /*004a*/ 	.short	(.L_21 - .L_20)
.L_20:
        /*004c*/ 	.word	0x00000000
        /*0050*/ 	.short	0x0002
        /*0052*/ 	.short	0x0010
        /*0054*/ 	.byte	0x00, 0xf4, 0x21, 0x00


	//----- nvinfo : EIATTR_KPARAM_INFO
	.align		4
.L_21:
        /*0058*/ 	.byte	0x04, 0x17
        /*005a*/ 	.short	(.L_23 - .L_22)
.L_22:
        /*005c*/ 	.word	0x00000000
        /*0060*/ 	.short	0x0001
        /*0062*/ 	.short	0x0008
        /*0064*/ 	.byte	0x00, 0xf4, 0x21, 0x00


	//----- nvinfo : EIATTR_KPARAM_INFO
	.align		4
.L_23:
        /*0068*/ 	.byte	0x04, 0x17
        /*006a*/ 	.short	(.L_25 - .L_24)
.L_24:
        /*006c*/ 	.word	0x00000000
        /*0070*/ 	.short	0x0000
        /*0072*/ 	.short	0x0000
        /*0074*/ 	.byte	0x00, 0xf4, 0x21, 0x00


	//----- nvinfo : EIATTR_SPARSE_MMA_MASK
	.align		4
.L_25:
        /*0078*/ 	.byte	0x03, 0x50
        /*007a*/ 	.short	0x0000


	//----- nvinfo : EIATTR_MAXREG_COUNT
	.align		4
        /*007c*/ 	.byte	0x03, 0x1b
        /*007e*/ 	.short	0x00ff


	//----- nvinfo : EIATTR_EXIT_INSTR_OFFSETS
	.align		4
        /*0080*/ 	.byte	0x04, 0x1c
        /*0082*/ 	.short	(.L_27 - .L_26)


	//   ....[0]....
.L_26:
        /*0084*/ 	.word	0x000004a0


	//   ....[1]....
        /*0088*/ 	.word	0x000004c0


	//----- nvinfo : EIATTR_REQNTID
	.align		4
.L_27:
        /*008c*/ 	.byte	0x04, 0x10
        /*008e*/ 	.short	(.L_29 - .L_28)
.L_28:
        /*0090*/ 	.word	0x00000080
        /*0094*/ 	.word	0x00000001
        /*0098*/ 	.word	0x00000001


	//----- nvinfo : EIATTR_CBANK_PARAM_SIZE
	.align		4
.L_29:
        /*009c*/ 	.byte	0x03, 0x19
        /*009e*/ 	.short	0x0034


	//----- nvinfo : EIATTR_PARAM_CBANK
	.align		4
        /*00a0*/ 	.byte	0x04, 0x0a
        /*00a2*/ 	.short	(.L_31 - .L_30)
	.align		4
.L_30:
        /*00a4*/ 	.word	index@(.nv.constant0.triton_poi_fused__native_batch_norm_legit_no_training_relu_53)
        /*00a8*/ 	.short	0x0210
        /*00aa*/ 	.short	0x0034


	//----- nvinfo : EIATTR_SW_WAR
	.align		4
.L_31:
        /*00ac*/ 	.byte	0x04, 0x36
        /*00ae*/ 	.short	(.L_33 - .L_32)
.L_32:
        /*00b0*/ 	.word	0x00000008
.L_33:


//--------------------- .nv.callgraph             --------------------------
	.section	.nv.callgraph,"",@"SHT_CUDA_CALLGRAPH"
	.align	4
	.sectionentsize	8
	.align		4
        /*0000*/ 	.word	0x00000000
	.align		4
        /*0004*/ 	.word	0xffffffff
	.align		4
        /*0008*/ 	.word	0x00000000
	.align		4
        /*000c*/ 	.word	0xfffffffe
	.align		4
        /*0010*/ 	.word	0x00000000
	.align		4
        /*0014*/ 	.word	0xfffffffd
	.align		4
        /*0018*/ 	.word	0x00000000
	.align		4
        /*001c*/ 	.word	0xfffffffc


//--------------------- .nv.constant4             --------------------------
	.section	.nv.constant4,"a",@progbits
	.align	8
	.align		8
.nv.constant4:
        /*0000*/ 	.dword	_$_str
	.align		8
        /*0008*/ 	.dword	_$_str_$_2


//--------------------- .text.triton_poi_fused__native_batch_norm_legit_no_training_relu_53 --------------------------
	.section	.text.triton_poi_fused__native_batch_norm_legit_no_training_relu_53,"ax",@progbits
	.align	128
        .global         triton_poi_fused__native_batch_norm_legit_no_training_relu_53
        .type           triton_poi_fused__native_batch_norm_legit_no_training_relu_53,@function
        .size           triton_poi_fused__native_batch_norm_legit_no_training_relu_53,(.L_x_1 - triton_poi_fused__native_batch_norm_legit_no_training_relu_53)
        .other          triton_poi_fused__native_batch_norm_legit_no_training_relu_53,@"STO_CUDA_ENTRY STV_DEFAULT"
triton_poi_fused__native_batch_norm_legit_no_training_relu_53:
.text.triton_poi_fused__native_batch_norm_legit_no_training_relu_53:
[----:B------:R-:W0:Y:S01]  /*0000*/  LDC R1, c[0x0][0x28] ;  /* 0x00000a00ff017b82 */ /* 0x000e220000000800 */
[----:B------:R-:W1:Y:S01]  /*0010*/  S2R R0, SR_TID.X ;  /* 0x0000000000007919 */ /* 0x000e620000002100 */
[----:B------:R-:W-:-:S06]  /*0020*/  HFMA2.MMA R2, -RZ, RZ, 0, 0 ;  /* 0x00000000ff027435 */ /* 0x000fcc00000001ff */
[----:B------:R-:W2:Y:S01]  /*0030*/  LDC.64 R8, c[0x0][0x220] ;  /* 0x00008800ff087b82 */ /* 0x000ea20000000a00 */
[----:B------:R-:W-:Y:S01]  /*0040*/  ULDC.64 UR4, c[0x0][0x208] ;  /* 0x0000820000047ab9 */ /* 0x000fe20000000a00 */
[----:B------:R-:W3:Y:S06]  /*0050*/  S2R R5, SR_CTAID.X ;  /* 0x0000000000057919 */ /* 0x000eec0000002500 */
[----:B------:R-:W4:Y:S08]  /*0060*/  LDC.64 R14, c[0x0][0x218] ;  /* 0x00008600ff0e7b82 */ /* 0x000f300000000a00 */
[----:B------:R-:W5:Y:S08]  /*0070*/  LDC.64 R12, c[0x0][0x210] ;  /* 0x00008400ff0c7b82 */ /* 0x000f700000000a00 */
[----:B------:R-:W4:Y:S01]  /*0080*/  LDC.64 R16, c[0x0][0x228] ;  /* 0x00008a00ff107b82 */ /* 0x000f220000000a00 */
[----:B-1----:R-:W-:-:S07]  /*0090*/  SHF.L.U32 R0, R0, 0x1, RZ ;  /* 0x0000000100007819 */ /* 0x002fce00000006ff */
[----:B------:R-:W1:Y:S01]  /*00a0*/  LDC.64 R18, c[0x0][0x230] ;  /* 0x00008c00ff127b82 */ /* 0x000e620000000a00 */
[----:B---3--:R-:W-:Y:S02]  /*00b0*/  SHF.R.S32.HI R3, RZ, 0x17, R5 ;  /* 0x00000017ff037819 */ /* 0x008fe40000011405 */
[----:B------:R-:W-:Y:S02]  /*00c0*/  LOP3.LUT R0, R0, 0xfe, RZ, 0xc0, !PT ;  /* 0x000000fe00007812 */ /* 0x000fe400078ec0ff */
[----:B------:R-:W-:Y:S02]  /*00d0*/  SGXT R3, R3, 0x1 ;  /* 0x000000010303781a */ /* 0x000fe40000000200 */
[----:B------:R-:W-:-:S04]  /*00e0*/  LEA R0, R5, R0, 0x8 ;  /* 0x0000000005007211 */ /* 0x000fc800078e40ff */
[----:B------:R-:W-:Y:S02]  /*00f0*/  LEA.HI R3, R3, R0, RZ, 0x4 ;  /* 0x0000000003037211 */ /* 0x000fe400078f20ff */
[----:B------:R-:W-:Y:S02]  /*0100*/  ISETP.GE.AND P0, PT, R0, 0xb800, PT ;  /* 0x0000b8000000780c */ /* 0x000fe40003f06270 */
[----:B------:R-:W-:-:S05]  /*0110*/  SHF.R.S32.HI R3, RZ, 0x4, R3 ;  /* 0x00000004ff037819 */ /* 0x000fca0000011403 */
[----:B------:R-:W-:-:S05]  /*0120*/  IMAD.HI R2, R3, -0x4de9bd37, R2 ;  /* 0xb21642c903027827 */ /* 0x000fca00078e0202 */
[----:B------:R-:W-:-:S04]  /*0130*/  SHF.R.U32.HI R5, RZ, 0x1f, R2 ;  /* 0x0000001fff057819 */ /* 0x000fc80000011602 */
[----:B------:R-:W-:-:S05]  /*0140*/  LEA.HI.SX32 R5, R2, R5, 0x17 ;  /* 0x0000000502057211 */ /* 0x000fca00078fbaff */
[----:B------:R-:W-:Y:S01]  /*0150*/  IMAD R11, R5, -0x2e0, R3 ;  /* 0xfffffd20050b7824 */ /* 0x000fe200078e0203 */
[----:B------:R-:W-:-:S03]  /*0160*/  CS2R R4, SRZ ;  /* 0x0000000000047805 */ /* 0x000fc6000001ff00 */
[----:B--2---:R-:W-:-:S05]  /*0170*/  IMAD.WIDE R8, R11, 0x4, R8 ;  /* 0x000000040b087825 */ /* 0x004fca00078e0208 */
[----:B------:R-:W2:Y:S04]  /*0180*/  @!P0 LDG.E.EL R4, desc[UR4][R8.64] ;  /* 0x0000000408048981 */ /* 0x000ea8000c2e1900 */
[----:B------:R3:W2:Y:S01]  /*0190*/  @!P0 LDG.E.EL R5, desc[UR4][R8.64] ;  /* 0x0000000408058981 */ /* 0x0006a2000c2e1900 */
[----:B------:R-:W-:Y:S02]  /*01a0*/  CS2R R6, SRZ ;  /* 0x0000000000067805 */ /* 0x000fe4000001ff00 */
[----:B------:R-:W-:Y:S01]  /*01b0*/  CS2R R2, SRZ ;  /* 0x0000000000027805 */ /* 0x000fe2000001ff00 */
[----:B----4-:R-:W-:-:S04]  /*01c0*/  IMAD.WIDE R14, R11, 0x4, R14 ;  /* 0x000000040b0e7825 */ /* 0x010fc800078e020e */
[----:B-----5:R-:W-:Y:S01]  /*01d0*/  IMAD.WIDE R12, R0, 0x4, R12 ;  /* 0x00000004000c7825 */ /* 0x020fe200078e020c */
[----:B------:R-:W4:Y:S01]  /*01e0*/  @!P0 LDG.E.EL R7, desc[UR4][R14.64] ;  /* 0x000000040e078981 */ /* 0x000f22000c2e1900 */
[----:B---3--:R-:W-:Y:S02]  /*01f0*/  CS2R R8, SRZ ;  /* 0x0000000000087805 */ /* 0x008fe4000001ff00 */
[C---:B0-----:R-:W-:Y:S01]  /*0200*/  IMAD.WIDE R16, R11.reuse, 0x4, R16 ;  /* 0x000000040b107825 */ /* 0x041fe200078e0210 */
[----:B------:R0:W3:Y:S03]  /*0210*/  @!P0 LDG.E.EL R6, desc[UR4][R14.64] ;  /* 0x000000040e068981 */ /* 0x0000e6000c2e1900 */
[----:B-1----:R-:W-:Y:S01]  /*0220*/  IMAD.WIDE R18, R11, 0x4, R18 ;  /* 0x000000040b127825 */ /* 0x002fe200078e0212 */
[----:B------:R1:W4:Y:S01]  /*0230*/  @!P0 LDG.E.64 R2, desc[UR4][R12.64] ;  /* 0x000000040c028981 */ /* 0x000322000c1e1b00 */
[----:B------:R-:W-:-:S03]  /*0240*/  CS2R R10, SRZ ;  /* 0x00000000000a7805 */ /* 0x000fc6000001ff00 */
[----:B------:R-:W5:Y:S04]  /*0250*/  @!P0 LDG.E.EL R9, desc[UR4][R18.64] ;  /* 0x0000000412098981 */ /* 0x000f68000c2e1900 */
[----:B------:R-:W5:Y:S04]  /*0260*/  @!P0 LDG.E.EL R10, desc[UR4][R16.64] ;  /* 0x00000004100a8981 */ /* 0x000f68000c2e1900 */
[----:B------:R-:W3:Y:S04]  /*0270*/  @!P0 LDG.E.EL R11, desc[UR4][R16.64] ;  /* 0x00000004100b8981 */ /* 0x000ee8000c2e1900 */
[----:B------:R-:W3:Y:S01]  /*0280*/  @!P0 LDG.E.EL R8, desc[UR4][R18.64] ;  /* 0x0000000412088981 */ /* 0x000ee2000c2e1900 */
[----:B0-----:R-:W-:Y:S01]  /*0290*/  MOV R14, 0x3e800000 ;  /* 0x3e800000000e7802 */ /* 0x001fe20000000f00 */
[----:B--2---:R-:W-:Y:S01]  /*02a0*/  FADD R4, R4, 9.9999997473787516356e-06 ;  /* 0x3727c5ac04047421 */ /* 0x004fe20000000000 */
[----:B------:R-:W-:-:S03]  /*02b0*/  FADD R5, R5, 9.9999997473787516356e-06 ;  /* 0x3727c5ac05057421 */ /* 0x000fc60000000000 */
[----:B-1----:R-:W0:Y:S08]  /*02c0*/  MUFU.SQRT R12, R4 ;  /* 0x00000004000c7308 */ /* 0x002e300000002000 */
[----:B------:R1:W2:Y:S01]  /*02d0*/  MUFU.SQRT R13, R5 ;  /* 0x00000005000d7308 */ /* 0x0002a20000002000 */
[C---:B0-----:R-:W-:Y:S02]  /*02e0*/  FSETP.GT.AND P1, PT, R12.reuse, 8.50705917302346158658e+37, PT ;  /* 0x7e8000000c00780b */ /* 0x041fe40003f24000 */
[----:B------:R-:W-:Y:S01]  /*02f0*/  FSETP.GEU.AND P3, PT, R12, 1.175494350822287508e-38, PT ;  /* 0x008000000c00780b */ /* 0x000fe20003f6e000 */
[----:B-1----:R-:W0:Y:S01]  /*0300*/  LDC.64 R4, c[0x0][0x238] ;  /* 0x00008e00ff047b82 */ /* 0x002e220000000a00 */
[----:B--2---:R-:W-:-:S02]  /*0310*/  FSETP.GT.AND P2, PT, R13, 8.50705917302346158658e+37, PT ;  /* 0x7e8000000d00780b */ /* 0x004fc40003f44000 */
[----:B------:R-:W-:-:S07]  /*0320*/  FSETP.GEU.AND P4, PT, R13, 1.175494350822287508e-38, PT ;  /* 0x008000000d00780b */ /* 0x000fce0003f8e000 */
[----:B------:R-:W-:-:S04]  /*0330*/  @P1 FMUL R12, R12, 0.25 ;  /* 0x3e8000000c0c1820 */ /* 0x000fc80000400000 */
[----:B------:R-:W-:Y:S01]  /*0340*/  @!P3 FMUL R12, R12, 16777216 ;  /* 0x4b8000000c0cb820 */ /* 0x000fe20000400000 */
[----:B------:R-:W-:-:S04]  /*0350*/  @P2 FMUL R13, R13, 0.25 ;  /* 0x3e8000000d0d2820 */ /* 0x000fc80000400000 */
[----:B------:R-:W-:Y:S01]  /*0360*/  @!P4 FMUL R13, R13, 16777216 ;  /* 0x4b8000000d0dc820 */ /* 0x000fe20000400000 */
[----:B------:R-:W1:Y:S01]  /*0370*/  MUFU.RCP R12, R12 ;  /* 0x0000000c000c7308 */ /* 0x000e620000001000 */
[----:B------:R-:W-:-:S07]  /*0380*/  FSEL R15, R14, 1, P1 ;  /* 0x3f8000000e0f7808 */ /* 0x000fce0000800000 */
[----:B------:R-:W2:Y:S01]  /*0390*/  MUFU.RCP R13, R13 ;  /* 0x0000000d000d7308 */ /* 0x000ea20000001000 */
[----:B------:R-:W-:Y:S01]  /*03a0*/  FSEL R14, R14, 1, P2 ;  /* 0x3f8000000e0e7808 */ /* 0x000fe20001000000 */
[----:B------:R-:W-:-:S04]  /*03b0*/  @!P3 FMUL R15, R15, 16777216 ;  /* 0x4b8000000f0fb820 */ /* 0x000fc80000400000 */
[----:B------:R-:W-:Y:S01]  /*03c0*/  @!P4 FMUL R14, R14, 16777216 ;  /* 0x4b8000000e0ec820 */ /* 0x000fe20000400000 */
[----:B----4-:R-:W-:Y:S01]  /*03d0*/  FADD R2, -R7, R2 ;  /* 0x0000000207027221 */ /* 0x010fe20000000100 */
[----:B---3--:R-:W-:Y:S01]  /*03e0*/  FADD R3, -R6, R3 ;  /* 0x0000000306037221 */ /* 0x008fe20000000100 */
[----:B-1----:R-:W-:Y:S01]  /*03f0*/  FMUL R15, R12, R15 ;  /* 0x0000000f0c0f7220 */ /* 0x002fe20000400000 */
[----:B--2---:R-:W-:-:S03]  /*0400*/  FMUL R14, R13, R14 ;  /* 0x0000000e0d0e7220 */ /* 0x004fc60000400000 */
[----:B------:R-:W-:Y:S01]  /*0410*/  FMUL R2, R2, R15 ;  /* 0x0000000f02027220 */ /* 0x000fe20000400000 */
[----:B------:R-:W-:-:S03]  /*0420*/  FMUL R3, R3, R14 ;  /* 0x0000000e03037220 */ /* 0x000fc60000400000 */
[----:B-----5:R-:W-:Y:S01]  /*0430*/  FFMA R2, R2, R10, R9 ;  /* 0x0000000a02027223 */ /* 0x020fe20000000009 */
[----:B------:R-:W-:-:S04]  /*0440*/  FFMA R3, R3, R11, R8 ;  /* 0x0000000b03037223 */ /* 0x000fc80000000008 */
[----:B------:R-:W-:Y:S02]  /*0450*/  FSETP.GEU.AND P1, PT, R2, RZ, PT ;  /* 0x000000ff0200720b */ /* 0x000fe40003f2e000 */
[C---:B------:R-:W-:Y:S01]  /*0460*/  FSETP.GEU.AND P2, PT, R3.reuse, RZ, PT ;  /* 0x000000ff0300720b */ /* 0x040fe20003f4e000 */
[----:B0-----:R-:W-:Y:S01]  /*0470*/  IMAD.WIDE R4, R0, 0x4, R4 ;  /* 0x0000000400047825 */ /* 0x001fe200078e0204 */
[----:B------:R-:W-:Y:S02]  /*0480*/  FSEL R2, R2, RZ, P1 ;  /* 0x000000ff02027208 */ /* 0x000fe40000800000 */
[----:B------:R-:W-:Y:S01]  /*0490*/  FSEL R3, R3, RZ, P2 ;  /* 0x000000ff03037208 */ /* 0x000fe20001000000 */
[----:B------:R-:W-:Y:S08]  /*04a0*/  @P0 EXIT ;  /* 0x000000000000094d */ /* 0x000ff00003800000 */
[----:B------:R-:W-:Y:S01]  /*04b0*/  STG.E.64 desc[UR4][R4.64], R2 ;  /* 0x0000000204007986 */ /* 0x000fe2000c101b04 */
[----:B------:R-:W-:Y:S05]  /*04c0*/  EXIT ;  /* 0x000000000000794d */ /* 0x000fea0003800000 */
.L_x_0:
[----:B------:R-:W-:-:S00]  /*04d0*/  BRA `(.L_x_0) ;  /* 0xfffffffc00fc7947 */ /* 0x000fc0000383ffff */
[----:B------:R-:W-:-:S00]  /*04e0*/  NOP ;  /* 0x0000000000007918 */ /* 0x000fc00000000000 */
        /* <DEDUP_REMOVED lines=9> */
.L_x_1:


//--------------------- .nv.global.init           --------------------------
	.section	.nv.global.init,"aw",@progbits
.nv.global.init:
	.type		_$_str,@object
	.size		_$_str,(_$_str_$_2 - _$_str)
_$_str:
        /*0000*/ 	.byte	0x5f, 0x5f, 0x43, 0x55, 0x44, 0x41, 0x5f, 0x46, 0x54, 0x5a, 0x00
	.type		_$_str_$_2,@object
	.size		_$_str_$_2,(.L_1 - _$_str_$_2)
_$_str_$_2:
        /*000b*/ 	.byte	0x5f, 0x5f, 0x43, 0x55, 0x44, 0x41, 0x5f, 0x50, 0x52, 0x45, 0x43, 0x5f, 0x53, 0x51, 0x52, 0x54
        /*001b*/ 	.byte	0x00
.L_1:


//--------------------- .nv.constant0.triton_poi_fused__native_batch_norm_legit_no_training_relu_53 --------------------------
	.section	.nv.constant0.triton_poi_fused__native_batch_norm_legit_no_training_relu_53,"a",@progbits
	.sectionflags	@""
	.align	4
.nv.constant0.triton_poi_fused__native_batch_norm_legit_no_training_relu_53:
	.zero		580
